//
// Generated by NVIDIA NVVM Compiler
//
// Compiler Build ID: CL-36424714
// Cuda compilation tools, release 13.0, V13.0.88
// Based on NVVM 20.0.0
//

.version 9.0
.target sm_100
.address_size 64

	// .globl	_Z15print_threadIdsv
.extern .func  (.param .b32 func_retval0) vprintf
(
	.param .b64 vprintf_param_0,
	.param .b64 vprintf_param_1
)
;
.global .align 1 .b8 $str[56] = {116, 104, 114, 101, 97, 100, 73, 100, 120, 46, 120, 32, 58, 32, 37, 100, 44, 32, 116, 104, 114, 101, 97, 100, 73, 100, 120, 46, 121, 32, 58, 32, 37, 100, 44, 32, 116, 104, 114, 101, 97, 100, 73, 100, 120, 46, 122, 32, 58, 32, 37, 100, 32, 32, 10};
.global .align 1 .b8 $str$1[115] = {98, 108, 111, 99, 107, 73, 100, 120, 46, 120, 32, 58, 32, 37, 100, 44, 32, 98, 108, 111, 99, 107, 73, 100, 120, 46, 121, 32, 58, 32, 37, 100, 44, 32, 98, 108, 111, 99, 107, 73, 100, 120, 46, 122, 32, 58, 32, 37, 100, 44, 32, 98, 108, 111, 99, 107, 68, 105, 109, 46, 120, 58, 32, 37, 100, 44, 32, 98, 108, 111, 99, 107, 68, 105, 109, 46, 121, 58, 32, 37, 100, 44, 32, 103, 114, 105, 100, 68, 105, 109, 46, 120, 58, 32, 37, 100, 44, 32, 103, 114, 105, 100, 68, 105, 109, 46, 121, 58, 32, 37, 100, 32, 32, 10};
.global .align 1 .b8 $str$2[170] = {116, 104, 114, 101, 97, 100, 73, 100, 120, 46, 120, 32, 58, 32, 37, 100, 44, 32, 116, 104, 114, 101, 97, 100, 73, 100, 120, 46, 121, 32, 58, 32, 37, 100, 44, 32, 116, 104, 114, 101, 97, 100, 73, 100, 120, 46, 122, 32, 58, 32, 37, 100, 44, 32, 32, 98, 108, 111, 99, 107, 73, 100, 120, 46, 120, 32, 58, 32, 37, 100, 44, 32, 98, 108, 111, 99, 107, 73, 100, 120, 46, 121, 32, 58, 32, 37, 100, 44, 32, 98, 108, 111, 99, 107, 73, 100, 120, 46, 122, 32, 58, 32, 37, 100, 44, 32, 98, 108, 111, 99, 107, 68, 105, 109, 46, 120, 58, 32, 37, 100, 44, 32, 98, 108, 111, 99, 107, 68, 105, 109, 46, 121, 58, 32, 37, 100, 44, 32, 103, 114, 105, 100, 68, 105, 109, 46, 120, 58, 32, 37, 100, 44, 32, 103, 114, 105, 100, 68, 105, 109, 46, 121, 58, 32, 37, 100, 32, 32, 10};

.visible .entry _Z15print_threadIdsv()
{
	.local .align 8 .b8 	__local_depot0[16];
	.reg .b64 	%SP;
	.reg .b64 	%SPL;
	.reg .b32 	%r<6>;
	.reg .b64 	%rd<5>;

	mov.u64 	%SPL, __local_depot0;
	cvta.local.u64 	%SP, %SPL;
	add.u64 	%rd1, %SP, 0;
	add.u64 	%rd2, %SPL, 0;
	mov.u32 	%r1, %tid.x;
	mov.u32 	%r2, %tid.y;
	mov.u32 	%r3, %tid.z;
	st.local.v2.u32 	[%rd2], {%r1, %r2};
	st.local.u32 	[%rd2+8], %r3;
	mov.u64 	%rd3, $str;
	cvta.global.u64 	%rd4, %rd3;
	{ // callseq 0, 0
	.param .b64 param0;
	st.param.b64 	[param0], %rd4;
	.param .b64 param1;
	st.param.b64 	[param1], %rd1;
	.param .b32 retval0;
	call.uni (retval0), 
	vprintf, 
	(
	param0, 
	param1
	);
	ld.param.b32 	%r4, [retval0];
	} // callseq 0
	ret;

}
	// .globl	_Z13print_detailsv
.visible .entry _Z13print_detailsv()
{
	.local .align 8 .b8 	__local_depot1[32];
	.reg .b64 	%SP;
	.reg .b64 	%SPL;
	.reg .b32 	%r<10>;
	.reg .b64 	%rd<5>;

	mov.u64 	%SPL, __local_depot1;
	cvta.local.u64 	%SP, %SPL;
	add.u64 	%rd1, %SP, 0;
	add.u64 	%rd2, %SPL, 0;
	mov.u32 	%r1, %ctaid.x;
	mov.u32 	%r2, %ctaid.y;
	mov.u32 	%r3, %ctaid.z;
	mov.u32 	%r4, %ntid.x;
	mov.u32 	%r5, %ntid.y;
	mov.u32 	%r6, %nctaid.x;
	mov.u32 	%r7, %nctaid.y;
	st.local.v2.u32 	[%rd2], {%r1, %r2};
	st.local.v2.u32 	[%rd2+8], {%r3, %r4};
	st.local.v2.u32 	[%rd2+16], {%r5, %r6};
	st.local.u32 	[%rd2+24], %r7;
	mov.u64 	%rd3, $str$1;
	cvta.global.u64 	%rd4, %rd3;
	{ // callseq 1, 0
	.param .b64 param0;
	st.param.b64 	[param0], %rd4;
	.param .b64 param1;
	st.param.b64 	[param1], %rd1;
	.param .b32 retval0;
	call.uni (retval0), 
	vprintf, 
	(
	param0, 
	param1
	);
	ld.param.b32 	%r8, [retval0];
	} // callseq 1
	ret;

}
	// .globl	_Z18print_more_detailsv
.visible .entry _Z18print_more_detailsv()
{
	.local .align 8 .b8 	__local_depot2[40];
	.reg .b64 	%SP;
	.reg .b64 	%SPL;
	.reg .b32 	%r<13>;
	.reg .b64 	%rd<5>;

	mov.u64 	%SPL, __local_depot2;
	cvta.local.u64 	%SP, %SPL;
	add.u64 	%rd1, %SP, 0;
	add.u64 	%rd2, %SPL, 0;
	mov.u32 	%r1, %tid.x;
	mov.u32 	%r2, %tid.y;
	mov.u32 	%r3, %tid.z;
	mov.u32 	%r4, %ctaid.x;
	mov.u32 	%r5, %ctaid.y;
	mov.u32 	%r6, %ctaid.z;
	mov.u32 	%r7, %ntid.x;
	mov.u32 	%r8, %ntid.y;
	mov.u32 	%r9, %nctaid.x;
	mov.u32 	%r10, %nctaid.y;
	st.local.v2.u32 	[%rd2], {%r1, %r2};
	st.local.v2.u32 	[%rd2+8], {%r3, %r4};
	st.local.v2.u32 	[%rd2+16], {%r5, %r6};
	st.local.v2.u32 	[%rd2+24], {%r7, %r8};
	st.local.v2.u32 	[%rd2+32], {%r9, %r10};
	mov.u64 	%rd3, $str$2;
	cvta.global.u64 	%rd4, %rd3;
	{ // callseq 2, 0
	.param .b64 param0;
	st.param.b64 	[param0], %rd4;
	.param .b64 param1;
	st.param.b64 	[param1], %rd1;
	.param .b32 retval0;
	call.uni (retval0), 
	vprintf, 
	(
	param0, 
	param1
	);
	ld.param.b32 	%r11, [retval0];
	} // callseq 2
	ret;

}


// ===== COMPILED SASS (sm_100) =====

	.target	sm_100

	.elftype	@"ET_EXEC"


//--------------------- .note.nv.tkinfo           --------------------------
	.section	.note.nv.tkinfo,"",@"SHT_NOTE"
	.sectionflags	@"SHF_NOTE_NV_TKINFO"
	.tkinfo
        /*0018*/ 	.word	0x00000002
        /*0030*/ 	.string	""
        /*0030*/ 	.string	"ptxas"
        /*0030*/ 	.string	"Cuda compilation tools, release 13.0, V13.0.88"
        /*0030*/ 	.string	"Build cuda_13.0.r13.0/compiler.36424714_0"
        /*0030*/ 	.string	"-arch sm_100 -m 64 "



//--------------------- .note.nv.cuinfo           --------------------------
	.section	.note.nv.cuinfo,"",@"SHT_NOTE"
	.sectionflags	@"SHF_NOTE_NV_CUINFO"
        /*0018*/ 	.short	0x0002
        /*001a*/ 	.short	0x0064
        /*001c*/ 	.short	0x0082
	.zero		2


//--------------------- .nv.info                  --------------------------
	.section	.nv.info,"",@"SHT_CUDA_INFO"
	.align	4


	//----- nvinfo : EIATTR_REGCOUNT
	.align		4
        /*0000*/ 	.byte	0x04, 0x2f
        /*0002*/ 	.short	(.L_4 - .L_3)
	.align		4
.L_3:
        /*0004*/ 	.word	index@(_Z15print_threadIdsv)
        /*0008*/ 	.word	0x00000018


	//----- nvinfo : EIATTR_FRAME_SIZE
	.align		4
.L_4:
        /*000c*/ 	.byte	0x04, 0x11
        /*000e*/ 	.short	(.L_6 - .L_5)
	.align		4
.L_5:
        /*0010*/ 	.word	index@(_Z15print_threadIdsv)
        /*0014*/ 	.word	0x00000010


	//----- nvinfo : EIATTR_REGCOUNT
	.align		4
.L_6:
        /*0018*/ 	.byte	0x04, 0x2f
        /*001a*/ 	.short	(.L_8 - .L_7)
	.align		4
.L_7:
        /*001c*/ 	.word	index@(_Z13print_detailsv)
        /*0020*/ 	.word	0x00000018


	//----- nvinfo : EIATTR_FRAME_SIZE
	.align		4
.L_8:
        /*0024*/ 	.byte	0x04, 0x11
        /*0026*/ 	.short	(.L_10 - .L_9)
	.align		4
.L_9:
        /*0028*/ 	.word	index@(_Z13print_detailsv)
        /*002c*/ 	.word	0x00000020


	//----- nvinfo : EIATTR_REGCOUNT
	.align		4
.L_10:
        /*0030*/ 	.byte	0x04, 0x2f
        /*0032*/ 	.short	(.L_12 - .L_11)
	.align		4
.L_11:
        /*0034*/ 	.word	index@(_Z18print_more_detailsv)
        /*0038*/ 	.word	0x00000018


	//----- nvinfo : EIATTR_FRAME_SIZE
	.align		4
.L_12:
        /*003c*/ 	.byte	0x04, 0x11
        /*003e*/ 	.short	(.L_14 - .L_13)
	.align		4
.L_13:
        /*0040*/ 	.word	index@(_Z18print_more_detailsv)
        /*0044*/ 	.word	0x00000028


	//----- nvinfo : EIATTR_MIN_STACK_SIZE
	.align		4
.L_14:
        /*0048*/ 	.byte	0x04, 0x12
        /*004a*/ 	.short	(.L_16 - .L_15)
	.align		4
.L_15:
        /*004c*/ 	.word	index@(_Z18print_more_detailsv)
        /*0050*/ 	.word	0x00000028


	//----- nvinfo : EIATTR_MIN_STACK_SIZE
	.align		4
.L_16:
        /*0054*/ 	.byte	0x04, 0x12
        /*0056*/ 	.short	(.L_18 - .L_17)
	.align		4
.L_17:
        /*0058*/ 	.word	index@(_Z13print_detailsv)
        /*005c*/ 	.word	0x00000020


	//----- nvinfo : EIATTR_MIN_STACK_SIZE
	.align		4
.L_18:
        /*0060*/ 	.byte	0x04, 0x12
        /*0062*/ 	.short	(.L_20 - .L_19)
	.align		4
.L_19:
        /*0064*/ 	.word	index@(_Z15print_threadIdsv)
        /*0068*/ 	.word	0x00000010
.L_20:


//--------------------- .nv.compat                --------------------------
	.section	.nv.compat,"",@"SHT_CUDA_COMPAT_INFO"
	.align	4
        /*0000*/ 	.byte	0x02, 0x09, 0x00, 0x00, 0x02, 0x02, 0x01, 0x00, 0x02, 0x05, 0x05, 0x00, 0x03, 0x07, 0x01, 0x01
        /*0010*/ 	.byte	0x02, 0x03, 0x00, 0x00, 0x02, 0x06, 0x01, 0x00, 0x04, 0x0b, 0x08, 0x00, 0x09, 0x00, 0x00, 0x00
        /*0020*/ 	.byte	0x00, 0x00, 0x00, 0x00


//--------------------- .nv.info._Z18print_more_detailsv --------------------------
	.section	.nv.info._Z18print_more_detailsv,"",@"SHT_CUDA_INFO"
	.sectionflags	@""
	.align	4


	//----- nvinfo : EIATTR_CUDA_API_VERSION
	.align		4
        /*0000*/ 	.byte	0x04, 0x37
        /*0002*/ 	.short	(.L_22 - .L_21)
.L_21:
        /*0004*/ 	.word	0x00000082


	//----- nvinfo : EIATTR_SPARSE_MMA_MASK
	.align		4
.L_22:
        /*0008*/ 	.byte	0x03, 0x50
        /*000a*/ 	.short	0x0000


	//----- nvinfo : EIATTR_MAXREG_COUNT
	.align		4
        /*000c*/ 	.byte	0x03, 0x1b
        /*000e*/ 	.short	0x00ff


	//----- nvinfo : EIATTR_EXTERNS
	.align		4
        /*0010*/ 	.byte	0x04, 0x0f
        /*0012*/ 	.short	(.L_24 - .L_23)


	//   ....[0]....
	.align		4
.L_23:
        /*0014*/ 	.word	index@(vprintf)


	//----- nvinfo : EIATTR_MERCURY_ISA_VERSION
	.align		4
.L_24:
        /*0018*/ 	.byte	0x03, 0x5f
        /*001a*/ 	.short	0x0101


	//----- nvinfo : EIATTR_VRC_CTA_INIT_COUNT
	.align		4
        /*001c*/ 	.byte	0x02, 0x4a
	.zero		1
	.zero		1


	//----- nvinfo : EIATTR_SYSCALL_OFFSETS
	.align		4
        /*0020*/ 	.byte	0x04, 0x46
        /*0022*/ 	.short	(.L_26 - .L_25)


	//   ....[0]....
.L_25:
        /*0024*/ 	.word	0x000001b0


	//----- nvinfo : EIATTR_EXIT_INSTR_OFFSETS
	.align		4
.L_26:
        /*0028*/ 	.byte	0x04, 0x1c
        /*002a*/ 	.short	(.L_28 - .L_27)


	//   ....[0]....
.L_27:
        /*002c*/ 	.word	0x000001c0


	//----- nvinfo : EIATTR_SW_WAR
	.align		4
.L_28:
        /*0030*/ 	.byte	0x04, 0x36
        /*0032*/ 	.short	(.L_30 - .L_29)
.L_29:
        /*0034*/ 	.word	0x00000008
.L_30:


//--------------------- .nv.info._Z13print_detailsv --------------------------
	.section	.nv.info._Z13print_detailsv,"",@"SHT_CUDA_INFO"
	.sectionflags	@""
	.align	4


	//----- nvinfo : EIATTR_CUDA_API_VERSION
	.align		4
        /*0000*/ 	.byte	0x04, 0x37
        /*0002*/ 	.short	(.L_32 - .L_31)
.L_31:
        /*0004*/ 	.word	0x00000082


	//----- nvinfo : EIATTR_SPARSE_MMA_MASK
	.align		4
.L_32:
        /*0008*/ 	.byte	0x03, 0x50
        /*000a*/ 	.short	0x0000


	//----- nvinfo : EIATTR_MAXREG_COUNT
	.align		4
        /*000c*/ 	.byte	0x03, 0x1b
        /*000e*/ 	.short	0x00ff


	//----- nvinfo : EIATTR_EXTERNS
	.align		4
        /*0010*/ 	.byte	0x04, 0x0f
        /*0012*/ 	.short	(.L_34 - .L_33)


	//   ....[0]....
	.align		4
.L_33:
        /*0014*/ 	.word	index@(vprintf)


	//----- nvinfo : EIATTR_MERCURY_ISA_VERSION
	.align		4
.L_34:
        /*0018*/ 	.byte	0x03, 0x5f
        /*001a*/ 	.short	0x0101


	//----- nvinfo : EIATTR_VRC_CTA_INIT_COUNT
	.align		4
        /*001c*/ 	.byte	0x02, 0x4a
	.zero		1
	.zero		1


	//----- nvinfo : EIATTR_SYSCALL_OFFSETS
	.align		4
        /*0020*/ 	.byte	0x04, 0x46
        /*0022*/ 	.short	(.L_36 - .L_35)


	//   ....[0]....
.L_35:
        /*0024*/ 	.word	0x00000170


	//----- nvinfo : EIATTR_EXIT_INSTR_OFFSETS
	.align		4
.L_36:
        /*0028*/ 	.byte	0x04, 0x1c
        /*002a*/ 	.short	(.L_38 - .L_37)


	//   ....[0]....
.L_37:
        /*002c*/ 	.word	0x00000180


	//----- nvinfo : EIATTR_SW_WAR
	.align		4
.L_38:
        /*0030*/ 	.byte	0x04, 0x36
        /*0032*/ 	.short	(.L_40 - .L_39)
.L_39:
        /*0034*/ 	.word	0x00000008
.L_40:


//--------------------- .nv.info._Z15print_threadIdsv --------------------------
	.section	.nv.info._Z15print_threadIdsv,"",@"SHT_CUDA_INFO"
	.sectionflags	@""
	.align	4


	//----- nvinfo : EIATTR_CUDA_API_VERSION
	.align		4
        /*0000*/ 	.byte	0x04, 0x37
        /*0002*/ 	.short	(.L_42 - .L_41)
.L_41:
        /*0004*/ 	.word	0x00000082


	//----- nvinfo : EIATTR_SPARSE_MMA_MASK
	.align		4
.L_42:
        /*0008*/ 	.byte	0x03, 0x50
        /*000a*/ 	.short	0x0000


	//----- nvinfo : EIATTR_MAXREG_COUNT
	.align		4
        /*000c*/ 	.byte	0x03, 0x1b
        /*000e*/ 	.short	0x00ff


	//----- nvinfo : EIATTR_EXTERNS
	.align		4
        /*0010*/ 	.byte	0x04, 0x0f
        /*0012*/ 	.short	(.L_44 - .L_43)


	//   ....[0]....
	.align		4
.L_43:
        /*0014*/ 	.word	index@(vprintf)


	//----- nvinfo : EIATTR_MERCURY_ISA_VERSION
	.align		4
.L_44:
        /*0018*/ 	.byte	0x03, 0x5f
        /*001a*/ 	.short	0x0101


	//----- nvinfo : EIATTR_VRC_CTA_INIT_COUNT
	.align		4
        /*001c*/ 	.byte	0x02, 0x4a
	.zero		1
	.zero		1


	//----- nvinfo : EIATTR_SYSCALL_OFFSETS
	.align		4
        /*0020*/ 	.byte	0x04, 0x46
        /*0022*/ 	.short	(.L_46 - .L_45)


	//   ....[0]....
.L_45:
        /*0024*/ 	.word	0x00000110


	//----- nvinfo : EIATTR_EXIT_INSTR_OFFSETS
	.align		4
.L_46:
        /*0028*/ 	.byte	0x04, 0x1c
        /*002a*/ 	.short	(.L_48 - .L_47)


	//   ....[0]....
.L_47:
        /*002c*/ 	.word	0x00000120


	//----- nvinfo : EIATTR_SW_WAR
	.align		4
.L_48:
        /*0030*/ 	.byte	0x04, 0x36
        /*0032*/ 	.short	(.L_50 - .L_49)
.L_49:
        /*0034*/ 	.word	0x00000008
.L_50:


//--------------------- .nv.callgraph             --------------------------
	.section	.nv.callgraph,"",@"SHT_CUDA_CALLGRAPH"
	.align	4
	.sectionentsize	8
	.align		4
        /*0000*/ 	.word	0x00000000
	.align		4
        /*0004*/ 	.word	0xffffffff
	.align		4
        /*0008*/ 	.word	index@(_Z18print_more_detailsv)
	.align		4
        /*000c*/ 	.word	index@(vprintf)
	.align		4
        /*0010*/ 	.word	index@(_Z13print_detailsv)
	.align		4
        /*0014*/ 	.word	index@(vprintf)
	.align		4
        /*0018*/ 	.word	index@(_Z15print_threadIdsv)
	.align		4
        /*001c*/ 	.word	index@(vprintf)
	.align		4
        /*0020*/ 	.word	0x00000000
	.align		4
        /*0024*/ 	.word	0xfffffffe
	.align		4
        /*0028*/ 	.word	0x00000000
	.align		4
        /*002c*/ 	.word	0xfffffffd
	.align		4
        /*0030*/ 	.word	0x00000000
	.align		4
        /*0034*/ 	.word	0xfffffffc


//--------------------- .nv.constant4             --------------------------
	.section	.nv.constant4,"a",@progbits
	.align	8
	.align		8
.nv.constant4:
        /*0000*/ 	.dword	vprintf
	.align		8
        /*0008*/ 	.dword	$str
	.align		8
        /*0010*/ 	.dword	$str$1
	.align		8
        /*0018*/ 	.dword	$str$2


//--------------------- .text._Z18print_more_detailsv --------------------------
	.section	.text._Z18print_more_detailsv,"ax",@progbits
	.align	128
        .global         _Z18print_more_detailsv
        .type           _Z18print_more_detailsv,@function
        .size           _Z18print_more_detailsv,(.L_x_6 - _Z18print_more_detailsv)
        .other          _Z18print_more_detailsv,@"STO_CUDA_ENTRY STV_DEFAULT"
_Z18print_more_detailsv:
.text._Z18print_more_detailsv:
[----:B------:R-:W0:Y:S01]  /*0000*/  LDC R1, c[0x0][0x37c] ;  /* 0x0000df00ff017b82 */ /* 0x000e220000000800 */
[----:B------:R-:W1:Y:S01]  /*0010*/  S2R R8, SR_TID.X ;  /* 0x0000000000087919 */ /* 0x000e620000002100 */
[----:B------:R-:W2:Y:S06]  /*0020*/  LDCU UR5, c[0x0][0x2fc] ;  /* 0x00005f80ff0577ac */ /* 0x000eac0008000800 */
[----:B------:R-:W3:Y:S01]  /*0030*/  LDC R14, c[0x0][0x360] ;  /* 0x0000d800ff0e7b82 */ /* 0x000ee20000000800 */
[----:B0-----:R-:W-:Y:S01]  /*0040*/  VIADD R1, R1, 0xffffffd8 ;  /* 0xffffffd801017836 */ /* 0x001fe20000000000 */
[----:B------:R-:W1:Y:S01]  /*0050*/  S2R R9, SR_TID.Y ;  /* 0x0000000000097919 */ /* 0x000e620000002200 */
[----:B------:R-:W-:Y:S01]  /*0060*/  MOV R0, 0x0 ;  /* 0x0000000000007802 */ /* 0x000fe20000000f00 */
[----:B------:R-:W0:Y:S01]  /*0070*/  LDCU UR4, c[0x0][0x2f8] ;  /* 0x00005f00ff0477ac */ /* 0x000e220008000800 */
[----:B------:R-:W4:Y:S03]  /*0080*/  S2R R10, SR_TID.Z ;  /* 0x00000000000a7919 */ /* 0x000f260000002300 */
[----:B------:R-:W3:Y:S01]  /*0090*/  LDC R15, c[0x0][0x364] ;  /* 0x0000d900ff0f7b82 */ /* 0x000ee20000000800 */
[----:B------:R-:W5:Y:S01]  /*00a0*/  LDCU.64 UR6, c[0x4][0x18] ;  /* 0x01000300ff0677ac */ /* 0x000f620008000a00 */
[----:B------:R-:W4:Y:S01]  /*00b0*/  S2R R11, SR_CTAID.X ;  /* 0x00000000000b7919 */ /* 0x000f220000002500 */
[----:B------:R-:W4:Y:S05]  /*00c0*/  S2R R12, SR_CTAID.Y ;  /* 0x00000000000c7919 */ /* 0x000f2a0000002600 */
[----:B------:R-:W4:Y:S01]  /*00d0*/  LDC R16, c[0x0][0x370] ;  /* 0x0000dc00ff107b82 */ /* 0x000f220000000800 */
[----:B------:R-:W4:Y:S01]  /*00e0*/  S2R R13, SR_CTAID.Z ;  /* 0x00000000000d7919 */ /* 0x000f220000002700 */
[----:B0-----:R-:W-:-:S06]  /*00f0*/  IADD3 R6, P0, PT, R1, UR4, RZ ;  /* 0x0000000401067c10 */ /* 0x001fcc000ff1e0ff */
[----:B------:R-:W0:Y:S01]  /*0100*/  LDC R17, c[0x0][0x374] ;  /* 0x0000dd00ff117b82 */ /* 0x000e220000000800 */
[----:B-----5:R-:W-:Y:S01]  /*0110*/  IMAD.U32 R4, RZ, RZ, UR6 ;  /* 0x00000006ff047e24 */ /* 0x020fe2000f8e00ff */
[----:B------:R-:W-:Y:S01]  /*0120*/  MOV R5, UR7 ;  /* 0x0000000700057c02 */ /* 0x000fe20008000f00 */
[----:B--2---:R-:W-:Y:S01]  /*0130*/  IMAD.X R7, RZ, RZ, UR5, P0 ;  /* 0x00000005ff077e24 */ /* 0x004fe200080e06ff */
[----:B---3--:R2:W-:Y:S04]  /*0140*/  STL.64 [R1+0x18], R14 ;  /* 0x0000180e01007387 */ /* 0x0085e80000100a00 */
[----:B------:R2:W3:Y:S01]  /*0150*/  LDC.64 R2, c[0x4][R0] ;  /* 0x0100000000027b82 */ /* 0x0004e20000000a00 */
[----:B-1----:R2:W-:Y:S04]  /*0160*/  STL.64 [R1], R8 ;  /* 0x0000000801007387 */ /* 0x0025e80000100a00 */
[----:B----4-:R2:W-:Y:S04]  /*0170*/  STL.64 [R1+0x8], R10 ;  /* 0x0000080a01007387 */ /* 0x0105e80000100a00 */
[----:B0-----:R2:W-:Y:S04]  /*0180*/  STL.64 [R1+0x20], R16 ;  /* 0x0000201001007387 */ /* 0x0015e80000100a00 */
[----:B------:R2:W-:Y:S02]  /*0190*/  STL.64 [R1+0x10], R12 ;  /* 0x0000100c01007387 */ /* 0x0005e40000100a00 */
[----:B------:R-:W-:-:S07]  /*01a0*/  LEPC R20, `(.L_x_0) ;  /* 0x000000001014794e */ /* 0x000fce0000000000 */
[----:B--23--:R-:W-:Y:S05]  /*01b0*/  CALL.ABS.NOINC R2 ;  /* 0x0000000002007343 */ /* 0x00cfea0003c00000 */
.L_x_0:
[----:B------:R-:W-:Y:S05]  /*01c0*/  EXIT ;  /* 0x000000000000794d */ /* 0x000fea0003800000 */
.L_x_1:
[----:B------:R-:W-:-:S00]  /*01d0*/  BRA `(.L_x_1) ;  /* 0xfffffffc00fc7947 */ /* 0x000fc0000383ffff */
[----:B------:R-:W-:-:S00]  /*01e0*/  NOP ;  /* 0x0000000000007918 */ /* 0x000fc00000000000 */
        /* <DEDUP_REMOVED lines=9> */
.L_x_6:


//--------------------- .text._Z13print_detailsv  --------------------------
	.section	.text._Z13print_detailsv,"ax",@progbits
	.align	128
        .global         _Z13print_detailsv
        .type           _Z13print_detailsv,@function
        .size           _Z13print_detailsv,(.L_x_7 - _Z13print_detailsv)
        .other          _Z13print_detailsv,@"STO_CUDA_ENTRY STV_DEFAULT"
_Z13print_detailsv:
.text._Z13print_detailsv:
[----:B------:R-:W0:Y:S01]  /*0000*/  LDC R1, c[0x0][0x37c] ;  /* 0x0000df00ff017b82 */ /* 0x000e220000000800 */
[----:B------:R-:W1:Y:S01]  /*0010*/  S2R R8, SR_CTAID.X ;  /* 0x0000000000087919 */ /* 0x000e620000002500 */
[----:B------:R-:W2:Y:S06]  /*0020*/  LDCU UR5, c[0x0][0x2fc] ;  /* 0x00005f80ff0577ac */ /* 0x000eac0008000800 */
[----:B------:R-:W3:Y:S01]  /*0030*/  LDC R11, c[0x0][0x360] ;  /* 0x0000d800ff0b7b82 */ /* 0x000ee20000000800 */
[----:B0-----:R-:W-:Y:S01]  /*0040*/  VIADD R1, R1, 0xffffffe0 ;  /* 0xffffffe001017836 */ /* 0x001fe20000000000 */
[----:B------:R-:W1:Y:S01]  /*0050*/  S2R R9, SR_CTAID.Y ;  /* 0x0000000000097919 */ /* 0x000e620000002600 */
[----:B------:R-:W-:Y:S01]  /*0060*/  MOV R0, 0x0 ;  /* 0x0000000000007802 */ /* 0x000fe20000000f00 */
[----:B------:R-:W0:Y:S01]  /*0070*/  LDCU UR4, c[0x0][0x2f8] ;  /* 0x00005f00ff0477ac */ /* 0x000e220008000800 */
[----:B------:R-:W3:Y:S03]  /*0080*/  S2R R10, SR_CTAID.Z ;  /* 0x00000000000a7919 */ /* 0x000ee60000002700 */
[----:B------:R-:W4:Y:S01]  /*0090*/  LDC R12, c[0x0][0x364] ;  /* 0x0000d900ff0c7b82 */ /* 0x000f220000000800 */
[----:B------:R-:W5:Y:S07]  /*00a0*/  LDCU.64 UR6, c[0x4][0x10] ;  /* 0x01000200ff0677ac */ /* 0x000f6e0008000a00 */
[----:B------:R-:W4:Y:S01]  /*00b0*/  LDC R13, c[0x0][0x370] ;  /* 0x0000dc00ff0d7b82 */ /* 0x000f220000000800 */
[----:B0-----:R-:W-:-:S07]  /*00c0*/  IADD3 R6, P0, PT, R1, UR4, RZ ;  /* 0x0000000401067c10 */ /* 0x001fce000ff1e0ff */
[----:B------:R-:W0:Y:S01]  /*00d0*/  LDC R14, c[0x0][0x374] ;  /* 0x0000dd00ff0e7b82 */ /* 0x000e220000000800 */
[----:B-----5:R-:W-:Y:S01]  /*00e0*/  IMAD.U32 R4, RZ, RZ, UR6 ;  /* 0x00000006ff047e24 */ /* 0x020fe2000f8e00ff */
[----:B------:R-:W-:Y:S01]  /*00f0*/  MOV R5, UR7 ;  /* 0x0000000700057c02 */ /* 0x000fe20008000f00 */
[----:B--2---:R-:W-:-:S05]  /*0100*/  IMAD.X R7, RZ, RZ, UR5, P0 ;  /* 0x00000005ff077e24 */ /* 0x004fca00080e06ff */
[----:B------:R2:W5:Y:S01]  /*0110*/  LDC.64 R2, c[0x4][R0] ;  /* 0x0100000000027b82 */ /* 0x0005620000000a00 */
[----:B-1----:R2:W-:Y:S04]  /*0120*/  STL.64 [R1], R8 ;  /* 0x0000000801007387 */ /* 0x0025e80000100a00 */
[----:B---3--:R2:W-:Y:S04]  /*0130*/  STL.64 [R1+0x8], R10 ;  /* 0x0000080a01007387 */ /* 0x0085e80000100a00 */
[----:B----4-:R2:W-:Y:S04]  /*0140*/  STL.64 [R1+0x10], R12 ;  /* 0x0000100c01007387 */ /* 0x0105e80000100a00 */
[----:B0-----:R2:W-:Y:S02]  /*0150*/  STL [R1+0x18], R14 ;  /* 0x0000180e01007387 */ /* 0x0015e40000100800 */
[----:B------:R-:W-:-:S07]  /*0160*/  LEPC R20, `(.L_x_2) ;  /* 0x000000001014794e */ /* 0x000fce0000000000 */
[----:B--2--5:R-:W-:Y:S05]  /*0170*/  CALL.ABS.NOINC R2 ;  /* 0x0000000002007343 */ /* 0x024fea0003c00000 */
.L_x_2:
[----:B------:R-:W-:Y:S05]  /*0180*/  EXIT ;  /* 0x000000000000794d */ /* 0x000fea0003800000 */
.L_x_3:
        /* <DEDUP_REMOVED lines=15> */
.L_x_7:


//--------------------- .text._Z15print_threadIdsv --------------------------
	.section	.text._Z15print_threadIdsv,"ax",@progbits
	.align	128
        .global         _Z15print_threadIdsv
        .type           _Z15print_threadIdsv,@function
        .size           _Z15print_threadIdsv,(.L_x_8 - _Z15print_threadIdsv)
        .other          _Z15print_threadIdsv,@"STO_CUDA_ENTRY STV_DEFAULT"
_Z15print_threadIdsv:
.text._Z15print_threadIdsv:
[----:B------:R-:W0:Y:S01]  /*0000*/  LDC R1, c[0x0][0x37c] ;  /* 0x0000df00ff017b82 */ /* 0x000e220000000800 */
[----:B------:R-:W1:Y:S01]  /*0010*/  S2R R8, SR_TID.X ;  /* 0x0000000000087919 */ /* 0x000e620000002100 */
[----:B0-----:R-:W-:Y:S01]  /*0020*/  VIADD R1, R1, 0xfffffff0 ;  /* 0xfffffff001017836 */ /* 0x001fe20000000000 */
[----:B------:R-:W-:Y:S01]  /*0030*/  MOV R0, 0x0 ;  /* 0x0000000000007802 */ /* 0x000fe20000000f00 */
[----:B------:R-:W0:Y:S01]  /*0040*/  LDCU UR4, c[0x0][0x2f8] ;  /* 0x00005f00ff0477ac */ /* 0x000e220008000800 */
[----:B------:R-:W1:Y:S03]  /*0050*/  S2R R9, SR_TID.Y ;  /* 0x0000000000097919 */ /* 0x000e660000002200 */
[----:B------:R2:W3:Y:S01]  /*0060*/  LDC.64 R2, c[0x4][R0] ;  /* 0x0100000000027b82 */ /* 0x0004e20000000a00 */
[----:B------:R-:W4:Y:S01]  /*0070*/  LDCU.64 UR6, c[0x4][0x8] ;  /* 0x01000100ff0677ac */ /* 0x000f220008000a00 */
[----:B------:R-:W5:Y:S01]  /*0080*/  S2R R10, SR_TID.Z ;  /* 0x00000000000a7919 */ /* 0x000f620000002300 */
[----:B------:R-:W2:Y:S01]  /*0090*/  LDCU UR5, c[0x0][0x2fc] ;  /* 0x00005f80ff0577ac */ /* 0x000ea20008000800 */
[----:B0-----:R-:W-:Y:S01]  /*00a0*/  IADD3 R6, P0, PT, R1, UR4, RZ ;  /* 0x0000000401067c10 */ /* 0x001fe2000ff1e0ff */
[----:B----4-:R-:W-:Y:S01]  /*00b0*/  IMAD.U32 R4, RZ, RZ, UR6 ;  /* 0x00000006ff047e24 */ /* 0x010fe2000f8e00ff */
[----:B------:R-:W-:-:S03]  /*00c0*/  MOV R5, UR7 ;  /* 0x0000000700057c02 */ /* 0x000fc60008000f00 */
[----:B--2---:R-:W-:Y:S01]  /*00d0*/  IMAD.X R7, RZ, RZ, UR5, P0 ;  /* 0x00000005ff077e24 */ /* 0x004fe200080e06ff */
[----:B-1----:R0:W-:Y:S04]  /*00e0*/  STL.64 [R1], R8 ;  /* 0x0000000801007387 */ /* 0x0021e80000100a00 */
[----:B-----5:R0:W-:Y:S03]  /*00f0*/  STL [R1+0x8], R10 ;  /* 0x0000080a01007387 */ /* 0x0201e60000100800 */
[----:B------:R-:W-:-:S07]  /*0100*/  LEPC R20, `(.L_x_4) ;  /* 0x000000001014794e */ /* 0x000fce0000000000 */
[----:B0--3--:R-:W-:Y:S05]  /*0110*/  CALL.ABS.NOINC R2 ;  /* 0x0000000002007343 */ /* 0x009fea0003c00000 */
.L_x_4:
[----:B------:R-:W-:Y:S05]  /*0120*/  EXIT ;  /* 0x000000000000794d */ /* 0x000fea0003800000 */
.L_x_5:
        /* <DEDUP_REMOVED lines=13> */
.L_x_8:


//--------------------- .nv.global.init           --------------------------
	.section	.nv.global.init,"aw",@progbits
.nv.global.init:
	.type		$str,@object
	.size		$str,($str$1 - $str)
$str:
        /*0000*/ 	.byte	0x74, 0x68, 0x72, 0x65, 0x61, 0x64, 0x49, 0x64, 0x78, 0x2e, 0x78, 0x20, 0x3a, 0x20, 0x25, 0x64
        /*0010*/ 	.byte	0x2c, 0x20, 0x74, 0x68, 0x72, 0x65, 0x61, 0x64, 0x49, 0x64, 0x78, 0x2e, 0x79, 0x20, 0x3a, 0x20
        /*0020*/ 	.byte	0x25, 0x64, 0x2c, 0x20, 0x74, 0x68, 0x72, 0x65, 0x61, 0x64, 0x49, 0x64, 0x78, 0x2e, 0x7a, 0x20
        /*0030*/ 	.byte	0x3a, 0x20, 0x25, 0x64, 0x20, 0x20, 0x0a, 0x00
	.type		$str$1,@object
	.size		$str$1,($str$2 - $str$1)
$str$1:
        /*0038*/ 	.byte	0x62, 0x6c, 0x6f, 0x63, 0x6b, 0x49, 0x64, 0x78, 0x2e, 0x78, 0x20, 0x3a, 0x20, 0x25, 0x64, 0x2c
        /*0048*/ 	.byte	0x20, 0x62, 0x6c, 0x6f, 0x63, 0x6b, 0x49, 0x64, 0x78, 0x2e, 0x79, 0x20, 0x3a, 0x20, 0x25, 0x64
        /*0058*/ 	.byte	0x2c, 0x20, 0x62, 0x6c, 0x6f, 0x63, 0x6b, 0x49, 0x64, 0x78, 0x2e, 0x7a, 0x20, 0x3a, 0x20, 0x25
        /*0068*/ 	.byte	0x64, 0x2c, 0x20, 0x62, 0x6c, 0x6f, 0x63, 0x6b, 0x44, 0x69, 0x6d, 0x2e, 0x78, 0x3a, 0x20, 0x25
        /*0078*/ 	.byte	0x64, 0x2c, 0x20, 0x62, 0x6c, 0x6f, 0x63, 0x6b, 0x44, 0x69, 0x6d, 0x2e, 0x79, 0x3a, 0x20, 0x25
        /*0088*/ 	.byte	0x64, 0x2c, 0x20, 0x67, 0x72, 0x69, 0x64, 0x44, 0x69, 0x6d, 0x2e, 0x78, 0x3a, 0x20, 0x25, 0x64
        /*0098*/ 	.byte	0x2c, 0x20, 0x67, 0x72, 0x69, 0x64, 0x44, 0x69, 0x6d, 0x2e, 0x79, 0x3a, 0x20, 0x25, 0x64, 0x20
        /*00a8*/ 	.byte	0x20, 0x0a, 0x00
	.type		$str$2,@object
	.size		$str$2,(.L_2 - $str$2)
$str$2:
        /*00ab*/ 	.byte	0x74, 0x68, 0x72, 0x65, 0x61, 0x64, 0x49, 0x64, 0x78, 0x2e, 0x78, 0x20, 0x3a, 0x20, 0x25, 0x64
        /* <DEDUP_REMOVED lines=9> */
        /*014b*/ 	.byte	0x2e, 0x79, 0x3a, 0x20, 0x25, 0x64, 0x20, 0x20, 0x0a, 0x00
.L_2:


//--------------------- .nv.shared.reserved.0     --------------------------
	.section	.nv.shared.reserved.0,"aw",@nobits
	.weak		__nv_reservedSMEM_offset_0_alias
	.size		__nv_reservedSMEM_offset_0_alias, 0, 64
	.other		__nv_reservedSMEM_offset_0_alias,@"STO_CUDA_RESERVED_SHARED STV_DEFAULT"
__nv_reservedSMEM_offset_0_alias:
	.zero		0
	.zero		64


//--------------------- .nv.constant0._Z18print_more_detailsv --------------------------
	.section	.nv.constant0._Z18print_more_detailsv,"a",@progbits
	.sectionflags	@""
	.align	4
.nv.constant0._Z18print_more_detailsv:
	.zero		896


//--------------------- .nv.constant0._Z13print_detailsv --------------------------
	.section	.nv.constant0._Z13print_detailsv,"a",@progbits
	.sectionflags	@""
	.align	4
.nv.constant0._Z13print_detailsv:
	.zero		896


//--------------------- .nv.constant0._Z15print_threadIdsv --------------------------
	.section	.nv.constant0._Z15print_threadIdsv,"a",@progbits
	.sectionflags	@""
	.align	4
.nv.constant0._Z15print_threadIdsv:
	.zero		896


//--------------------- SYMBOLS --------------------------

	.type		.nv.reservedSmem.offset0,@object
	.size		.nv.reservedSmem.offset0,0x4
	.type		vprintf,@function
